	.headerflags	@"EF_CUDA_TEXMODE_UNIFIED EF_CUDA_64BIT_ADDRESS EF_CUDA_ACCELERATORS EF_CUDA_SM90 EF_CUDA_VIRTUAL_SM(EF_CUDA_SM90)"
	.elftype	@"ET_EXEC"


//--------------------- .nv.info                  --------------------------
	.section	.nv.info,"",@"SHT_CUDA_INFO"
	.align	4


	//----- nvinfo : EIATTR_REGCOUNT
	.align		4
        /*0000*/ 	.byte	0x04, 0x2f
        /*0002*/ 	.short	(.L_1 - .L_0)
	.align		4
.L_0:
        /*0004*/ 	.word	index@(triton_poi_fused_add_convolution_relu_4)
        /*0008*/ 	.word	0x0000001e


	//----- nvinfo : EIATTR_MIN_STACK_SIZE
	.align		4
.L_1:
        /*000c*/ 	.byte	0x04, 0x12
        /*000e*/ 	.short	(.L_3 - .L_2)
	.align		4
.L_2:
        /*0010*/ 	.word	index@(triton_poi_fused_add_convolution_relu_4)
        /*0014*/ 	.word	0x00000000


	//----- nvinfo : EIATTR_FRAME_SIZE
	.align		4
.L_3:
        /*0018*/ 	.byte	0x04, 0x11
        /*001a*/ 	.short	(.L_5 - .L_4)
	.align		4
.L_4:
        /*001c*/ 	.word	index@(triton_poi_fused_add_convolution_relu_4)
        /*0020*/ 	.word	0x00000000


	//----- nvinfo : EIATTR_MIN_STACK_SIZE
	.align		4
.L_5:
        /*0024*/ 	.byte	0x04, 0x12
        /*0026*/ 	.short	(.L_7 - .L_6)
	.align		4
.L_6:
        /*0028*/ 	.word	index@(triton_poi_fused_add_convolution_relu_4)
        /*002c*/ 	.word	0x00000000
.L_7:


//--------------------- .nv.info.triton_poi_fused_add_convolution_relu_4 --------------------------
	.section	.nv.info.triton_poi_fused_add_convolution_relu_4,"",@"SHT_CUDA_INFO"
	.sectionflags	@""
	.align	4


	//----- nvinfo : EIATTR_CUDA_API_VERSION
	.align		4
        /*0000*/ 	.byte	0x04, 0x37
        /*0002*/ 	.short	(.L_9 - .L_8)
.L_8:
        /*0004*/ 	.word	0x0000007c


	//----- nvinfo : EIATTR_KPARAM_INFO
	.align		4
.L_9:
        /*0008*/ 	.byte	0x04, 0x17
        /*000a*/ 	.short	(.L_11 - .L_10)
.L_10:
        /*000c*/ 	.word	0x00000000
        /*0010*/ 	.short	0x0003
        /*0012*/ 	.short	0x0018
        /*0014*/ 	.byte	0x00, 0xf0, 0x11, 0x00


	//----- nvinfo : EIATTR_KPARAM_INFO
	.align		4
.L_11:
        /*0018*/ 	.byte	0x04, 0x17
        /*001a*/ 	.short	(.L_13 - .L_12)
.L_12:
        /*001c*/ 	.word	0x00000000
        /*0020*/ 	.short	0x0002
        /*0022*/ 	.short	0x0010
        /*0024*/ 	.byte	0x00, 0xf4, 0x21, 0x00


	//----- nvinfo : EIATTR_KPARAM_INFO
	.align		4
.L_13:
        /*0028*/ 	.byte	0x04, 0x17
        /*002a*/ 	.short	(.L_15 - .L_14)
.L_14:
        /*002c*/ 	.word	0x00000000
        /*0030*/ 	.short	0x0001
        /*0032*/ 	.short	0x0008
        /*0034*/ 	.byte	0x00, 0xf4, 0x21, 0x00


	//----- nvinfo : EIATTR_KPARAM_INFO
	.align		4
.L_15:
        /*0038*/ 	.byte	0x04, 0x17
        /*003a*/ 	.short	(.L_17 - .L_16)
.L_16:
        /*003c*/ 	.word	0x00000000
        /*0040*/ 	.short	0x0000
        /*0042*/ 	.short	0x0000
        /*0044*/ 	.byte	0x00, 0xf4, 0x21, 0x00


	//----- nvinfo : EIATTR_SPARSE_MMA_MASK
	.align		4
.L_17:
        /*0048*/ 	.byte	0x03, 0x50
        /*004a*/ 	.short	0x0000


	//----- nvinfo : EIATTR_MAXREG_COUNT
	.align		4
        /*004c*/ 	.byte	0x03, 0x1b
        /*004e*/ 	.short	0x00ff


	//----- nvinfo : EIATTR_EXIT_INSTR_OFFSETS
	.align		4
        /*0050*/ 	.byte	0x04, 0x1c
        /*0052*/ 	.short	(.L_19 - .L_18)


	//   ....[0]....
.L_18:
        /*0054*/ 	.word	0x00000420


	//----- nvinfo : EIATTR_REQNTID
	.align		4
.L_19:
        /*0058*/ 	.byte	0x04, 0x10
        /*005a*/ 	.short	(.L_21 - .L_20)
.L_20:
        /*005c*/ 	.word	0x00000080
        /*0060*/ 	.word	0x00000001
        /*0064*/ 	.word	0x00000001


	//----- nvinfo : EIATTR_CBANK_PARAM_SIZE
	.align		4
.L_21:
        /*0068*/ 	.byte	0x03, 0x19
        /*006a*/ 	.short	0x001c


	//----- nvinfo : EIATTR_PARAM_CBANK
	.align		4
        /*006c*/ 	.byte	0x04, 0x0a
        /*006e*/ 	.short	(.L_23 - .L_22)
	.align		4
.L_22:
        /*0070*/ 	.word	index@(.nv.constant0.triton_poi_fused_add_convolution_relu_4)
        /*0074*/ 	.short	0x0210
        /*0076*/ 	.short	0x001c


	//----- nvinfo : EIATTR_SW_WAR
	.align		4
.L_23:
        /*0078*/ 	.byte	0x04, 0x36
        /*007a*/ 	.short	(.L_25 - .L_24)
.L_24:
        /*007c*/ 	.word	0x00000008
.L_25:


//--------------------- .nv.callgraph             --------------------------
	.section	.nv.callgraph,"",@"SHT_CUDA_CALLGRAPH"
	.align	4
	.sectionentsize	8
	.align		4
        /*0000*/ 	.word	0x00000000
	.align		4
        /*0004*/ 	.word	0xffffffff
	.align		4
        /*0008*/ 	.word	0x00000000
	.align		4
        /*000c*/ 	.word	0xfffffffe
	.align		4
        /*0010*/ 	.word	0x00000000
	.align		4
        /*0014*/ 	.word	0xfffffffd
	.align		4
        /*0018*/ 	.word	0x00000000
	.align		4
        /*001c*/ 	.word	0xfffffffc


//--------------------- .text.triton_poi_fused_add_convolution_relu_4 --------------------------
	.section	.text.triton_poi_fused_add_convolution_relu_4,"ax",@progbits
	.align	128
        .global         triton_poi_fused_add_convolution_relu_4
        .type           triton_poi_fused_add_convolution_relu_4,@function
        .size           triton_poi_fused_add_convolution_relu_4,(.L_x_1 - triton_poi_fused_add_convolution_relu_4)
        .other          triton_poi_fused_add_convolution_relu_4,@"STO_CUDA_ENTRY STV_DEFAULT"
triton_poi_fused_add_convolution_relu_4:
.text.triton_poi_fused_add_convolution_relu_4:
[----:B------:R-:W-:Y:S01]  /*0000*/  LDC R1, c[0x0][0x28] ;  /* 0x00000a00ff017b82 */ /* 0x000fe20000000800 */
[----:B------:R-:W1:Y:S07]  /*0010*/  S2R R0, SR_TID.X ;  /* 0x0000000000007919 */ /* 0x000e6e0000002100 */
[----:B------:R-:W2:Y:S01]  /*0020*/  LDC.64 R8, c[0x0][0x218] ;  /* 0x00008600ff087b82 */ /* 0x000ea20000000a00 */
[----:B------:R-:W-:Y:S01]  /*0030*/  ULDC.64 UR4, c[0x0][0x208] ;  /* 0x0000820000047ab9 */ /* 0x000fe20000000a00 */
[----:B------:R-:W3:Y:S06]  /*0040*/  S2R R25, SR_CTAID.X ;  /* 0x0000000000197919 */ /* 0x000eec0000002500 */
[----:B------:R-:W4:Y:S01]  /*0050*/  LDC.64 R2, c[0x0][0x210] ;  /* 0x00008400ff027b82 */ /* 0x000f220000000a00 */
[----:B-1----:R-:W-:Y:S01]  /*0060*/  IMAD.SHL.U32 R0, R0, 0x4, RZ ;  /* 0x0000000400007824 */ /* 0x002fe200078e00ff */
[----:B---3--:R-:W-:-:S04]  /*0070*/  SHF.R.S32.HI R4, RZ, 0x15, R25 ;  /* 0x00000015ff047819 */ /* 0x008fc80000011419 */
[----:B------:R-:W-:Y:S02]  /*0080*/  LOP3.LUT R0, R0, 0x1fc, RZ, 0xc0, !PT ;  /* 0x000001fc00007812 */ /* 0x000fe400078ec0ff */
[----:B------:R-:W-:-:S03]  /*0090*/  SGXT R4, R4, 0x1 ;  /* 0x000000010404781a */ /* 0x000fc60000000200 */
[----:B------:R-:W-:-:S04]  /*00a0*/  IMAD R25, R25, 0x400, R0 ;  /* 0x0000040019197824 */ /* 0x000fc800078e0200 */
[----:B----4-:R-:W-:Y:S01]  /*00b0*/  IMAD.WIDE R2, R25, 0x4, R2 ;  /* 0x0000000419027825 */ /* 0x010fe200078e0202 */
[----:B------:R-:W-:Y:S02]  /*00c0*/  LEA.HI R0, R4, R25, RZ, 0x8 ;  /* 0x0000001904007211 */ /* 0x000fe400078f40ff */
[----:B------:R-:W1:Y:S02]  /*00d0*/  LDC.64 R4, c[0x0][0x220] ;  /* 0x00008800ff047b82 */ /* 0x000e640000000a00 */
[----:B------:R-:W-:Y:S01]  /*00e0*/  SHF.R.S32.HI R6, RZ, 0x8, R0 ;  /* 0x00000008ff067819 */ /* 0x000fe20000011400 */
[----:B------:R-:W-:Y:S01]  /*00f0*/  VIADD R0, R0, 0x200 ;  /* 0x0000020000007836 */ /* 0x000fe20000000000 */
[----:B------:R-:W3:Y:S02]  /*0100*/  LDG.E.128 R12, desc[UR4][R2.64+0x800] ;  /* 0x00080004020c7981 */ /* 0x000ee4000c1e1d00 */
[----:B------:R-:W-:Y:S02]  /*0110*/  LEA.HI R7, R6, R6, RZ, 0x7 ;  /* 0x0000000606077211 */ /* 0x000fe400078f38ff */
[----:B------:R-:W-:-:S02]  /*0120*/  SHF.R.S32.HI R0, RZ, 0x8, R0 ;  /* 0x00000008ff007819 */ /* 0x000fc40000011400 */
[----:B------:R-:W-:-:S05]  /*0130*/  LOP3.LUT R7, R7, 0xffffff80, RZ, 0xc0, !PT ;  /* 0xffffff8007077812 */ /* 0x000fca00078ec0ff */
[----:B------:R-:W-:Y:S01]  /*0140*/  IMAD.IADD R7, R6, 0x1, -R7 ;  /* 0x0000000106077824 */ /* 0x000fe200078e0a07 */
[----:B------:R-:W-:-:S03]  /*0150*/  LEA.HI R6, R0, R0, RZ, 0x7 ;  /* 0x0000000000067211 */ /* 0x000fc600078f38ff */
[----:B--2---:R-:W-:Y:S01]  /*0160*/  IMAD.WIDE R22, R7, 0x4, R8 ;  /* 0x0000000407167825 */ /* 0x004fe200078e0208 */
[----:B------:R-:W-:-:S03]  /*0170*/  LOP3.LUT R11, R6, 0xffffff80, RZ, 0xc0, !PT ;  /* 0xffffff80060b7812 */ /* 0x000fc600078ec0ff */
[----:B-1----:R-:W-:Y:S02]  /*0180*/  IMAD.WIDE R24, R25, 0x4, R4 ;  /* 0x0000000419187825 */ /* 0x002fe400078e0204 */
[----:B------:R-:W2:Y:S02]  /*0190*/  LDG.E.128 R4, desc[UR4][R2.64] ;  /* 0x0000000402047981 */ /* 0x000ea4000c1e1d00 */
[----:B------:R-:W-:Y:S02]  /*01a0*/  IMAD.IADD R11, R0, 0x1, -R11 ;  /* 0x00000001000b7824 */ /* 0x000fe400078e0a0b */
[----:B------:R-:W2:Y:S02]  /*01b0*/  LDG.E.EL R0, desc[UR4][R22.64] ;  /* 0x0000000416007981 */ /* 0x000ea4000c2e1900 */
[----:B------:R-:W-:Y:S02]  /*01c0*/  IMAD.WIDE R20, R11, 0x4, R8 ;  /* 0x000000040b147825 */ /* 0x000fe400078e0208 */
[----:B------:R-:W4:Y:S04]  /*01d0*/  LDG.E.128 R8, desc[UR4][R24.64] ;  /* 0x0000000418087981 */ /* 0x000f28000c1e1d00 */
[----:B------:R-:W3:Y:S04]  /*01e0*/  LDG.E.EL R20, desc[UR4][R20.64] ;  /* 0x0000000414147981 */ /* 0x000ee8000c2e1900 */
[----:B------:R-:W5:Y:S01]  /*01f0*/  LDG.E.128 R16, desc[UR4][R24.64+0x800] ;  /* 0x0008000418107981 */ /* 0x000f62000c1e1d00 */
[--C-:B--2---:R-:W-:Y:S01]  /*0200*/  FADD R27, R4, R0.reuse ;  /* 0x00000000041b7221 */ /* 0x104fe20000000000 */
[--C-:B------:R-:W-:Y:S01]  /*0210*/  FADD R4, R7, R0.reuse ;  /* 0x0000000007047221 */ /* 0x100fe20000000000 */
[--C-:B------:R-:W-:Y:S01]  /*0220*/  FADD R26, R5, R0.reuse ;  /* 0x00000000051a7221 */ /* 0x100fe20000000000 */
[----:B------:R-:W-:-:S03]  /*0230*/  FADD R5, R6, R0 ;  /* 0x0000000006057221 */ /* 0x000fc60000000000 */
[----:B----4-:R-:W-:Y:S01]  /*0240*/  FSETP.GEU.AND P2, PT, R4, -R11, PT ;  /* 0x8000000b0400720b */ /* 0x010fe20003f4e000 */
[----:B------:R-:W-:Y:S01]  /*0250*/  FADD R11, R11, R4 ;  /* 0x000000040b0b7221 */ /* 0x000fe20000000000 */
[--C-:B---3--:R-:W-:Y:S01]  /*0260*/  FADD R4, R13, R20.reuse ;  /* 0x000000140d047221 */ /* 0x108fe20000000000 */
[----:B------:R-:W-:Y:S01]  /*0270*/  FSETP.GEU.AND P6, PT, R27, -R8, PT ;  /* 0x800000081b00720b */ /* 0x000fe20003fce000 */
[----:B------:R-:W-:Y:S01]  /*0280*/  FADD R8, R8, R27 ;  /* 0x0000001b08087221 */ /* 0x000fe20000000000 */
[----:B------:R-:W-:Y:S01]  /*0290*/  FSETP.GEU.AND P1, PT, R5, -R10, PT ;  /* 0x8000000a0500720b */ /* 0x000fe20003f2e000 */
[----:B------:R-:W-:Y:S01]  /*02a0*/  FADD R6, R10, R5 ;  /* 0x000000050a067221 */ /* 0x000fe20000000000 */
[--C-:B------:R-:W-:Y:S01]  /*02b0*/  FADD R7, R12, R20.reuse ;  /* 0x000000140c077221 */ /* 0x100fe20000000000 */
[--C-:B------:R-:W-:Y:S01]  /*02c0*/  FADD R0, R15, R20.reuse ;  /* 0x000000140f007221 */ /* 0x100fe20000000000 */
[----:B------:R-:W-:Y:S01]  /*02d0*/  FADD R5, R14, R20 ;  /* 0x000000140e057221 */ /* 0x000fe20000000000 */
[----:B-----5:R-:W-:Y:S01]  /*02e0*/  FSETP.GEU.AND P4, PT, R4, -R17, PT ;  /* 0x800000110400720b */ /* 0x020fe20003f8e000 */
[----:B------:R-:W-:Y:S01]  /*02f0*/  FADD R17, R17, R4 ;  /* 0x0000000411117221 */ /* 0x000fe20000000000 */
[----:B------:R-:W-:-:S02]  /*0300*/  SEL R4, R8, RZ, P6 ;  /* 0x000000ff08047207 */ /* 0x000fc40003000000 */
[----:B------:R-:W-:Y:S01]  /*0310*/  FSETP.GEU.AND P0, PT, R26, -R9, PT ;  /* 0x800000091a00720b */ /* 0x000fe20003f0e000 */
[----:B------:R-:W-:Y:S01]  /*0320*/  FADD R9, R9, R26 ;  /* 0x0000001a09097221 */ /* 0x000fe20000000000 */
[----:B------:R-:W-:Y:S01]  /*0330*/  FSETP.GEU.AND P3, PT, R7, -R16, PT ;  /* 0x800000100700720b */ /* 0x000fe20003f6e000 */
[----:B------:R-:W-:Y:S01]  /*0340*/  FADD R16, R16, R7 ;  /* 0x0000000710107221 */ /* 0x000fe20000000000 */
[----:B------:R-:W-:Y:S01]  /*0350*/  FSETP.GEU.AND P5, PT, R5, -R18, PT ;  /* 0x800000120500720b */ /* 0x000fe20003fae000 */
[----:B------:R-:W-:Y:S01]  /*0360*/  FADD R18, R18, R5 ;  /* 0x0000000512127221 */ /* 0x000fe20000000000 */
[----:B------:R-:W-:Y:S01]  /*0370*/  FSETP.GEU.AND P6, PT, R0, -R19, PT ;  /* 0x800000130000720b */ /* 0x000fe20003fce000 */
[----:B------:R-:W-:Y:S01]  /*0380*/  FADD R0, R19, R0 ;  /* 0x0000000013007221 */ /* 0x000fe20000000000 */
[----:B------:R-:W-:Y:S02]  /*0390*/  SEL R5, R9, RZ, P0 ;  /* 0x000000ff09057207 */ /* 0x000fe40000000000 */
[----:B------:R-:W-:-:S02]  /*03a0*/  SEL R6, R6, RZ, P1 ;  /* 0x000000ff06067207 */ /* 0x000fc40000800000 */
[----:B------:R-:W-:Y:S02]  /*03b0*/  SEL R7, R11, RZ, P2 ;  /* 0x000000ff0b077207 */ /* 0x000fe40001000000 */
[----:B------:R-:W-:Y:S02]  /*03c0*/  SEL R16, R16, RZ, P3 ;  /* 0x000000ff10107207 */ /* 0x000fe40001800000 */
[----:B------:R-:W-:Y:S02]  /*03d0*/  SEL R17, R17, RZ, P4 ;  /* 0x000000ff11117207 */ /* 0x000fe40002000000 */
[----:B------:R-:W-:Y:S02]  /*03e0*/  SEL R18, R18, RZ, P5 ;  /* 0x000000ff12127207 */ /* 0x000fe40002800000 */
[----:B------:R-:W-:Y:S01]  /*03f0*/  SEL R19, R0, RZ, P6 ;  /* 0x000000ff00137207 */ /* 0x000fe20003000000 */
[----:B------:R-:W-:Y:S04]  /*0400*/  STG.E.128 desc[UR4][R2.64], R4 ;  /* 0x0000000402007986 */ /* 0x000fe8000c101d04 */
[----:B------:R-:W-:Y:S01]  /*0410*/  STG.E.128 desc[UR4][R2.64+0x800], R16 ;  /* 0x0008001002007986 */ /* 0x000fe2000c101d04 */
[----:B------:R-:W-:Y:S05]  /*0420*/  EXIT ;  /* 0x000000000000794d */ /* 0x000fea0003800000 */
.L_x_0:
[----:B------:R-:W-:-:S00]  /*0430*/  BRA `(.L_x_0) ;  /* 0xfffffffc00fc7947 */ /* 0x000fc0000383ffff */
[----:B------:R-:W-:-:S00]  /*0440*/  NOP ;  /* 0x0000000000007918 */ /* 0x000fc00000000000 */
        /* <DEDUP_REMOVED lines=11> */
.L_x_1:


//--------------------- .nv.constant0.triton_poi_fused_add_convolution_relu_4 --------------------------
	.section	.nv.constant0.triton_poi_fused_add_convolution_relu_4,"a",@progbits
	.sectionflags	@""
	.align	4
.nv.constant0.triton_poi_fused_add_convolution_relu_4:
	.zero		556
